//
// Generated by NVIDIA NVVM Compiler
//
// Compiler Build ID: CL-36424714
// Cuda compilation tools, release 13.0, V13.0.88
// Based on NVVM 20.0.0
//

.version 9.0
.target sm_100
.address_size 64

	// .globl	_Z10countPrimePi
.const .align 4 .u32 cudaN;
.extern .shared .align 16 .b8 data[];

.visible .entry _Z10countPrimePi(
	.param .u64 .ptr .align 1 _Z10countPrimePi_param_0
)
{
	.reg .pred 	%p<11>;
	.reg .b32 	%r<57>;
	.reg .b64 	%rd<5>;

	ld.param.u64 	%rd1, [_Z10countPrimePi_param_0];
	mov.u32 	%r1, %ctaid.x;
	mov.u32 	%r56, %ntid.x;
	mov.u32 	%r3, %tid.x;
	shl.b32 	%r17, %r3, 2;
	mov.u32 	%r18, data;
	add.s32 	%r4, %r18, %r17;
	mov.b32 	%r19, 0;
	st.shared.u32 	[%r4], %r19;
	mad.lo.s32 	%r20, %r1, %r56, %r3;
	add.s32 	%r53, %r20, 2;
	ld.const.u32 	%r6, [cudaN];
	setp.gt.s32 	%p1, %r53, %r6;
	@%p1 bra 	$L__BB0_8;
	mov.u32 	%r22, %nctaid.x;
	mul.lo.s32 	%r7, %r22, %r56;
	mov.b32 	%r52, 0;
$L__BB0_2:
	setp.lt.s32 	%p2, %r53, 3;
	mov.b32 	%r23, 1;
	mov.u32 	%r55, %r23;
	@%p2 bra 	$L__BB0_6;
	mov.b32 	%r54, 2;
	bra.uni 	$L__BB0_5;
$L__BB0_4:
	add.s32 	%r54, %r54, 1;
	setp.eq.s32 	%p4, %r54, %r53;
	mov.u32 	%r55, %r23;
	@%p4 bra 	$L__BB0_6;
$L__BB0_5:
	rem.u32 	%r26, %r53, %r54;
	setp.ne.s32 	%p3, %r26, 0;
	mov.b32 	%r55, 0;
	@%p3 bra 	$L__BB0_4;
$L__BB0_6:
	add.s32 	%r52, %r52, %r55;
	add.s32 	%r53, %r53, %r7;
	setp.le.s32 	%p5, %r53, %r6;
	@%p5 bra 	$L__BB0_2;
	st.shared.u32 	[%r4], %r52;
$L__BB0_8:
	bar.sync 	0;
	setp.lt.u32 	%p6, %r56, 66;
	@%p6 bra 	$L__BB0_12;
$L__BB0_9:
	shr.u32 	%r16, %r56, 1;
	setp.ge.u32 	%p7, %r3, %r16;
	@%p7 bra 	$L__BB0_11;
	shl.b32 	%r28, %r16, 2;
	add.s32 	%r29, %r4, %r28;
	ld.shared.u32 	%r30, [%r29];
	ld.shared.u32 	%r31, [%r4];
	add.s32 	%r32, %r31, %r30;
	st.shared.u32 	[%r4], %r32;
$L__BB0_11:
	bar.sync 	0;
	setp.gt.u32 	%p8, %r56, 131;
	mov.u32 	%r56, %r16;
	@%p8 bra 	$L__BB0_9;
$L__BB0_12:
	setp.gt.u32 	%p9, %r3, 31;
	@%p9 bra 	$L__BB0_14;
	ld.volatile.shared.u32 	%r33, [%r4+128];
	ld.volatile.shared.u32 	%r34, [%r4];
	add.s32 	%r35, %r34, %r33;
	st.volatile.shared.u32 	[%r4], %r35;
	ld.volatile.shared.u32 	%r36, [%r4+64];
	ld.volatile.shared.u32 	%r37, [%r4];
	add.s32 	%r38, %r37, %r36;
	st.volatile.shared.u32 	[%r4], %r38;
	ld.volatile.shared.u32 	%r39, [%r4+32];
	ld.volatile.shared.u32 	%r40, [%r4];
	add.s32 	%r41, %r40, %r39;
	st.volatile.shared.u32 	[%r4], %r41;
	ld.volatile.shared.u32 	%r42, [%r4+16];
	ld.volatile.shared.u32 	%r43, [%r4];
	add.s32 	%r44, %r43, %r42;
	st.volatile.shared.u32 	[%r4], %r44;
	ld.volatile.shared.u32 	%r45, [%r4+8];
	ld.volatile.shared.u32 	%r46, [%r4];
	add.s32 	%r47, %r46, %r45;
	st.volatile.shared.u32 	[%r4], %r47;
	ld.volatile.shared.u32 	%r48, [%r4+4];
	ld.volatile.shared.u32 	%r49, [%r4];
	add.s32 	%r50, %r49, %r48;
	st.volatile.shared.u32 	[%r4], %r50;
$L__BB0_14:
	bar.sync 	0;
	setp.ne.s32 	%p10, %r3, 0;
	@%p10 bra 	$L__BB0_16;
	ld.shared.u32 	%r51, [data];
	cvta.to.global.u64 	%rd2, %rd1;
	mul.wide.u32 	%rd3, %r1, 4;
	add.s64 	%rd4, %rd2, %rd3;
	st.global.u32 	[%rd4], %r51;
$L__BB0_16:
	ret;

}


// ===== COMPILED SASS (sm_100) =====

	.target	sm_100

	.elftype	@"ET_EXEC"


//--------------------- .note.nv.tkinfo           --------------------------
	.section	.note.nv.tkinfo,"",@"SHT_NOTE"
	.sectionflags	@"SHF_NOTE_NV_TKINFO"
	.tkinfo
        /*0018*/ 	.word	0x00000002
        /*0030*/ 	.string	""
        /*0030*/ 	.string	"ptxas"
        /*0030*/ 	.string	"Cuda compilation tools, release 13.0, V13.0.88"
        /*0030*/ 	.string	"Build cuda_13.0.r13.0/compiler.36424714_0"
        /*0030*/ 	.string	"-arch sm_100 -m 64 "



//--------------------- .note.nv.cuinfo           --------------------------
	.section	.note.nv.cuinfo,"",@"SHT_NOTE"
	.sectionflags	@"SHF_NOTE_NV_CUINFO"
        /*0018*/ 	.short	0x0002
        /*001a*/ 	.short	0x0064
        /*001c*/ 	.short	0x0082
	.zero		2


//--------------------- .nv.info                  --------------------------
	.section	.nv.info,"",@"SHT_CUDA_INFO"
	.align	4


	//----- nvinfo : EIATTR_REGCOUNT
	.align		4
        /*0000*/ 	.byte	0x04, 0x2f
        /*0002*/ 	.short	(.L_2 - .L_1)
	.align		4
.L_1:
        /*0004*/ 	.word	index@(_Z10countPrimePi)
        /*0008*/ 	.word	0x00000010


	//----- nvinfo : EIATTR_FRAME_SIZE
	.align		4
.L_2:
        /*000c*/ 	.byte	0x04, 0x11
        /*000e*/ 	.short	(.L_4 - .L_3)
	.align		4
.L_3:
        /*0010*/ 	.word	index@(_Z10countPrimePi)
        /*0014*/ 	.word	0x00000000


	//----- nvinfo : EIATTR_MIN_STACK_SIZE
	.align		4
.L_4:
        /*0018*/ 	.byte	0x04, 0x12
        /*001a*/ 	.short	(.L_6 - .L_5)
	.align		4
.L_5:
        /*001c*/ 	.word	index@(_Z10countPrimePi)
        /*0020*/ 	.word	0x00000000
.L_6:


//--------------------- .nv.compat                --------------------------
	.section	.nv.compat,"",@"SHT_CUDA_COMPAT_INFO"
	.align	4
        /*0000*/ 	.byte	0x02, 0x09, 0x00, 0x00, 0x02, 0x02, 0x01, 0x00, 0x02, 0x05, 0x05, 0x00, 0x03, 0x07, 0x01, 0x01
        /*0010*/ 	.byte	0x02, 0x03, 0x00, 0x00, 0x02, 0x06, 0x01, 0x00, 0x04, 0x0b, 0x08, 0x00, 0x09, 0x00, 0x00, 0x00
        /*0020*/ 	.byte	0x00, 0x00, 0x00, 0x00


//--------------------- .nv.info._Z10countPrimePi --------------------------
	.section	.nv.info._Z10countPrimePi,"",@"SHT_CUDA_INFO"
	.sectionflags	@""
	.align	4


	//----- nvinfo : EIATTR_CUDA_API_VERSION
	.align		4
        /*0000*/ 	.byte	0x04, 0x37
        /*0002*/ 	.short	(.L_8 - .L_7)
.L_7:
        /*0004*/ 	.word	0x00000082


	//----- nvinfo : EIATTR_KPARAM_INFO
	.align		4
.L_8:
        /*0008*/ 	.byte	0x04, 0x17
        /*000a*/ 	.short	(.L_10 - .L_9)
.L_9:
        /*000c*/ 	.word	0x00000000
        /*0010*/ 	.short	0x0000
        /*0012*/ 	.short	0x0000
        /*0014*/ 	.byte	0x00, 0xf5, 0x21, 0x00


	//----- nvinfo : EIATTR_SPARSE_MMA_MASK
	.align		4
.L_10:
        /*0018*/ 	.byte	0x03, 0x50
        /*001a*/ 	.short	0x0000


	//----- nvinfo : EIATTR_MAXREG_COUNT
	.align		4
        /*001c*/ 	.byte	0x03, 0x1b
        /*001e*/ 	.short	0x00ff


	//----- nvinfo : EIATTR_NUM_BARRIERS
	.align		4
        /*0020*/ 	.byte	0x02, 0x4c
        /*0022*/ 	.byte	0x01
	.zero		1


	//----- nvinfo : EIATTR_MERCURY_ISA_VERSION
	.align		4
        /*0024*/ 	.byte	0x03, 0x5f
        /*0026*/ 	.short	0x0101


	//----- nvinfo : EIATTR_VRC_CTA_INIT_COUNT
	.align		4
        /*0028*/ 	.byte	0x02, 0x4a
	.zero		1
	.zero		1


	//----- nvinfo : EIATTR_EXIT_INSTR_OFFSETS
	.align		4
        /*002c*/ 	.byte	0x04, 0x1c
        /*002e*/ 	.short	(.L_12 - .L_11)


	//   ....[0]....
.L_11:
        /*0030*/ 	.word	0x00000650


	//   ....[1]....
        /*0034*/ 	.word	0x000006e0


	//----- nvinfo : EIATTR_CRS_STACK_SIZE
	.align		4
.L_12:
        /*0038*/ 	.byte	0x04, 0x1e
        /*003a*/ 	.short	(.L_14 - .L_13)
.L_13:
        /*003c*/ 	.word	0x00000000


	//----- nvinfo : EIATTR_CBANK_PARAM_SIZE
	.align		4
.L_14:
        /*0040*/ 	.byte	0x03, 0x19
        /*0042*/ 	.short	0x0008


	//----- nvinfo : EIATTR_PARAM_CBANK
	.align		4
        /*0044*/ 	.byte	0x04, 0x0a
        /*0046*/ 	.short	(.L_16 - .L_15)
	.align		4
.L_15:
        /*0048*/ 	.word	index@(.nv.constant0._Z10countPrimePi)
        /*004c*/ 	.short	0x0380
        /*004e*/ 	.short	0x0008


	//----- nvinfo : EIATTR_SW_WAR
	.align		4
.L_16:
        /*0050*/ 	.byte	0x04, 0x36
        /*0052*/ 	.short	(.L_18 - .L_17)
.L_17:
        /*0054*/ 	.word	0x00000008
.L_18:


//--------------------- .nv.callgraph             --------------------------
	.section	.nv.callgraph,"",@"SHT_CUDA_CALLGRAPH"
	.align	4
	.sectionentsize	8
	.align		4
        /*0000*/ 	.word	0x00000000
	.align		4
        /*0004*/ 	.word	0xffffffff
	.align		4
        /*0008*/ 	.word	0x00000000
	.align		4
        /*000c*/ 	.word	0xfffffffe
	.align		4
        /*0010*/ 	.word	0x00000000
	.align		4
        /*0014*/ 	.word	0xfffffffd
	.align		4
        /*0018*/ 	.word	0x00000000
	.align		4
        /*001c*/ 	.word	0xfffffffc


//--------------------- .nv.constant3             --------------------------
	.section	.nv.constant3,"a",@progbits
	.align	4
.nv.constant3:
	.type		cudaN,@object
	.size		cudaN,(.L_0 - cudaN)
cudaN:
	.zero		4
.L_0:


//--------------------- .text._Z10countPrimePi    --------------------------
	.section	.text._Z10countPrimePi,"ax",@progbits
	.align	128
        .global         _Z10countPrimePi
        .type           _Z10countPrimePi,@function
        .size           _Z10countPrimePi,(.L_x_12 - _Z10countPrimePi)
        .other          _Z10countPrimePi,@"STO_CUDA_ENTRY STV_DEFAULT"
_Z10countPrimePi:
.text._Z10countPrimePi:
[----:B------:R-:W-:Y:S08]  /*0000*/  LDC R1, c[0x0][0x37c] ;  /* 0x0000df00ff017b82 */ /* 0x000ff00000000800 */
[----:B------:R-:W0:Y:S01]  /*0010*/  S2UR UR5, SR_CgaCtaId ;  /* 0x00000000000579c3 */ /* 0x000e220000008800 */
[----:B------:R-:W1:Y:S01]  /*0020*/  S2R R11, SR_TID.X ;  /* 0x00000000000b7919 */ /* 0x000e620000002100 */
[----:B------:R-:W2:Y:S01]  /*0030*/  LDCU UR6, c[0x0][0x360] ;  /* 0x00006c00ff0677ac */ /* 0x000ea20008000800 */
[----:B------:R-:W-:Y:S01]  /*0040*/  BSSY.RECONVERGENT B0, `(.L_x_0) ;  /* 0x0000034000007945 */ /* 0x000fe20003800200 */
[----:B------:R-:W3:Y:S01]  /*0050*/  S2R R0, SR_CTAID.X ;  /* 0x0000000000007919 */ /* 0x000ee20000002500 */
[----:B------:R-:W-:Y:S01]  /*0060*/  UMOV UR4, 0x400 ;  /* 0x0000040000047882 */ /* 0x000fe20000000000 */
[----:B--2---:R-:W-:Y:S01]  /*0070*/  IMAD.U32 R6, RZ, RZ, UR6 ;  /* 0x00000006ff067e24 */ /* 0x004fe2000f8e00ff */
[----:B0-----:R-:W-:Y:S01]  /*0080*/  ULEA UR4, UR5, UR4, 0x18 ;  /* 0x0000000405047291 */ /* 0x001fe2000f8ec0ff */
[----:B------:R-:W0:Y:S05]  /*0090*/  LDCU UR5, c[0x3][URZ] ;  /* 0x00c00000ff0577ac */ /* 0x000e2a0008000800 */
[----:B-1----:R-:W-:Y:S01]  /*00a0*/  LEA R2, R11, UR4, 0x2 ;  /* 0x000000040b027c11 */ /* 0x002fe2000f8e10ff */
[----:B---3--:R-:W-:-:S04]  /*00b0*/  IMAD R3, R0, UR6, R11 ;  /* 0x0000000600037c24 */ /* 0x008fc8000f8e020b */
[----:B------:R1:W-:Y:S01]  /*00c0*/  STS [R2], RZ ;  /* 0x000000ff02007388 */ /* 0x0003e20000000800 */
[----:B------:R-:W-:-:S05]  /*00d0*/  VIADD R3, R3, 0x2 ;  /* 0x0000000203037836 */ /* 0x000fca0000000000 */
[----:B0-----:R-:W-:-:S13]  /*00e0*/  ISETP.GT.AND P0, PT, R3, UR5, PT ;  /* 0x0000000503007c0c */ /* 0x001fda000bf04270 */
[----:B-1----:R-:W-:Y:S05]  /*00f0*/  @P0 BRA `(.L_x_1) ;  /* 0x0000000000a00947 */ /* 0x002fea0003800000 */
[----:B------:R-:W0:Y:S01]  /*0100*/  LDCU UR4, c[0x0][0x370] ;  /* 0x00006e00ff0477ac */ /* 0x000e220008000800 */
[----:B------:R-:W-:Y:S01]  /*0110*/  HFMA2 R7, -RZ, RZ, 0, 0 ;  /* 0x00000000ff077431 */ /* 0x000fe200000001ff */
[----:B------:R-:W-:Y:S01]  /*0120*/  BSSY.RECONVERGENT B1, `(.L_x_2) ;  /* 0x0000024000017945 */ /* 0x000fe20003800200 */
[----:B0-----:R-:W-:-:S07]  /*0130*/  IMAD R12, R6, UR4, RZ ;  /* 0x00000004060c7c24 */ /* 0x001fce000f8e02ff */
.L_x_6:
[----:B------:R-:W-:Y:S01]  /*0140*/  ISETP.GE.AND P0, PT, R3, 0x3, PT ;  /* 0x000000030300780c */ /* 0x000fe20003f06270 */
[----:B------:R-:W-:Y:S01]  /*0150*/  BSSY.RECONVERGENT B2, `(.L_x_3) ;  /* 0x000001b000027945 */ /* 0x000fe20003800200 */
[----:B------:R-:W-:-:S11]  /*0160*/  IMAD.MOV.U32 R4, RZ, RZ, 0x1 ;  /* 0x00000001ff047424 */ /* 0x000fd600078e00ff */
[----:B------:R-:W-:Y:S05]  /*0170*/  @!P0 BRA `(.L_x_4) ;  /* 0x0000000000608947 */ /* 0x000fea0003800000 */
[----:B------:R-:W-:-:S07]  /*0180*/  IMAD.MOV.U32 R8, RZ, RZ, 0x2 ;  /* 0x00000002ff087424 */ /* 0x000fce00078e00ff */
.L_x_5:
[----:B------:R-:W0:Y:S01]  /*0190*/  I2F.U32.RP R9, R8 ;  /* 0x0000000800097306 */ /* 0x000e220000209000 */
[----:B------:R-:W-:-:S07]  /*01a0*/  ISETP.NE.U32.AND P1, PT, R8, RZ, PT ;  /* 0x000000ff0800720c */ /* 0x000fce0003f25070 */
[----:B0-----:R-:W0:Y:S02]  /*01b0*/  MUFU.RCP R9, R9 ;  /* 0x0000000900097308 */ /* 0x001e240000001000 */
[----:B0-----:R-:W-:-:S06]  /*01c0*/  IADD3 R4, PT, PT, R9, 0xffffffe, RZ ;  /* 0x0ffffffe09047810 */ /* 0x001fcc0007ffe0ff */
[----:B------:R0:W1:Y:S02]  /*01d0*/  F2I.FTZ.U32.TRUNC.NTZ R5, R4 ;  /* 0x0000000400057305 */ /* 0x000064000021f000 */
[----:B0-----:R-:W-:Y:S02]  /*01e0*/  IMAD.MOV.U32 R4, RZ, RZ, RZ ;  /* 0x000000ffff047224 */ /* 0x001fe400078e00ff */
[----:B-1----:R-:W-:-:S04]  /*01f0*/  IMAD.MOV R13, RZ, RZ, -R5 ;  /* 0x000000ffff0d7224 */ /* 0x002fc800078e0a05 */
[----:B------:R-:W-:-:S04]  /*0200*/  IMAD R13, R13, R8, RZ ;  /* 0x000000080d0d7224 */ /* 0x000fc800078e02ff */
[----:B------:R-:W-:-:S06]  /*0210*/  IMAD.HI.U32 R10, R5, R13, R4 ;  /* 0x0000000d050a7227 */ /* 0x000fcc00078e0004 */
[----:B------:R-:W-:-:S05]  /*0220*/  IMAD.HI.U32 R10, R10, R3, RZ ;  /* 0x000000030a0a7227 */ /* 0x000fca00078e00ff */
[----:B------:R-:W-:-:S05]  /*0230*/  IADD3 R10, PT, PT, -R10, RZ, RZ ;  /* 0x000000ff0a0a7210 */ /* 0x000fca0007ffe1ff */
[----:B------:R-:W-:-:S05]  /*0240*/  IMAD R5, R8, R10, R3 ;  /* 0x0000000a08057224 */ /* 0x000fca00078e0203 */
[----:B------:R-:W-:-:S13]  /*0250*/  ISETP.GE.U32.AND P0, PT, R5, R8, PT ;  /* 0x000000080500720c */ /* 0x000fda0003f06070 */
[----:B------:R-:W-:-:S05]  /*0260*/  @P0 IMAD.IADD R5, R5, 0x1, -R8 ;  /* 0x0000000105050824 */ /* 0x000fca00078e0a08 */
[----:B------:R-:W-:-:S13]  /*0270*/  ISETP.GE.U32.AND P0, PT, R5, R8, PT ;  /* 0x000000080500720c */ /* 0x000fda0003f06070 */
[----:B------:R-:W-:Y:S01]  /*0280*/  @P0 IMAD.IADD R5, R5, 0x1, -R8 ;  /* 0x0000000105050824 */ /* 0x000fe200078e0a08 */
[----:B------:R-:W-:-:S04]  /*0290*/  @!P1 LOP3.LUT R5, RZ, R8, RZ, 0x33, !PT ;  /* 0x00000008ff059212 */ /* 0x000fc800078e33ff */
[----:B------:R-:W-:-:S13]  /*02a0*/  ISETP.NE.AND P0, PT, R5, RZ, PT ;  /* 0x000000ff0500720c */ /* 0x000fda0003f05270 */
[----:B------:R-:W-:Y:S05]  /*02b0*/  @!P0 BRA `(.L_x_4) ;  /* 0x0000000000108947 */ /* 0x000fea0003800000 */
[----:B------:R-:W-:-:S04]  /*02c0*/  IADD3 R8, PT, PT, R8, 0x1, RZ ;  /* 0x0000000108087810 */ /* 0x000fc80007ffe0ff */
[----:B------:R-:W-:-:S13]  /*02d0*/  ISETP.NE.AND P0, PT, R8, R3, PT ;  /* 0x000000030800720c */ /* 0x000fda0003f05270 */
[----:B------:R-:W-:Y:S05]  /*02e0*/  @P0 BRA `(.L_x_5) ;  /* 0xfffffffc00a80947 */ /* 0x000fea000383ffff */
[----:B------:R-:W-:-:S07]  /*02f0*/  IMAD.MOV.U32 R4, RZ, RZ, 0x1 ;  /* 0x00000001ff047424 */ /* 0x000fce00078e00ff */
.L_x_4:
[----:B------:R-:W-:Y:S05]  /*0300*/  BSYNC.RECONVERGENT B2 ;  /* 0x0000000000027941 */ /* 0x000fea0003800200 */
.L_x_3:
[----:B------:R-:W0:Y:S01]  /*0310*/  LDCU UR4, c[0x3][URZ] ;  /* 0x00c00000ff0477ac */ /* 0x000e220008000800 */
[----:B------:R-:W-:Y:S01]  /*0320*/  IMAD.IADD R3, R12, 0x1, R3 ;  /* 0x000000010c037824 */ /* 0x000fe200078e0203 */
[----:B------:R-:W-:-:S04]  /*0330*/  IADD3 R7, PT, PT, R4, R7, RZ ;  /* 0x0000000704077210 */ /* 0x000fc80007ffe0ff */
[----:B0-----:R-:W-:-:S13]  /*0340*/  ISETP.GT.AND P0, PT, R3, UR4, PT ;  /* 0x0000000403007c0c */ /* 0x001fda000bf04270 */
[----:B------:R-:W-:Y:S05]  /*0350*/  @!P0 BRA `(.L_x_6) ;  /* 0xfffffffc00788947 */ /* 0x000fea000383ffff */
[----:B------:R-:W-:Y:S05]  /*0360*/  BSYNC.RECONVERGENT B1 ;  /* 0x0000000000017941 */ /* 0x000fea0003800200 */
.L_x_2:
[----:B------:R0:W-:Y:S02]  /*0370*/  STS [R2], R7 ;  /* 0x0000000702007388 */ /* 0x0001e40000000800 */
.L_x_1:
[----:B------:R-:W-:Y:S05]  /*0380*/  BSYNC.RECONVERGENT B0 ;  /* 0x0000000000007941 */ /* 0x000fea0003800200 */
.L_x_0:
[----:B------:R-:W-:Y:S01]  /*0390*/  BAR.SYNC.DEFER_BLOCKING 0x0 ;  /* 0x0000000000007b1d */ /* 0x000fe20000010000 */
[----:B------:R-:W-:Y:S02]  /*03a0*/  ISETP.GE.U32.AND P2, PT, R6, 0x42, PT ;  /* 0x000000420600780c */ /* 0x000fe40003f46070 */
[C---:B------:R-:W-:Y:S02]  /*03b0*/  ISETP.GT.U32.AND P0, PT, R11.reuse, 0x1f, PT ;  /* 0x0000001f0b00780c */ /* 0x040fe40003f04070 */
[----:B------:R-:W-:-:S09]  /*03c0*/  ISETP.NE.AND P1, PT, R11, RZ, PT ;  /* 0x000000ff0b00720c */ /* 0x000fd20003f25270 */
[----:B------:R-:W-:Y:S05]  /*03d0*/  @!P2 BRA `(.L_x_7) ;  /* 0x00000000002ca947 */ /* 0x000fea0003800000 */
.L_x_8:
[----:B0-----:R-:W-:-:S04]  /*03e0*/  SHF.R.U32.HI R7, RZ, 0x1, R6 ;  /* 0x00000001ff077819 */ /* 0x001fc80000011606 */
[----:B------:R-:W-:-:S13]  /*03f0*/  ISETP.GE.U32.AND P2, PT, R11, R7, PT ;  /* 0x000000070b00720c */ /* 0x000fda0003f46070 */
[----:B------:R-:W-:Y:S01]  /*0400*/  @!P2 IMAD R3, R7, 0x4, R2 ;  /* 0x000000040703a824 */ /* 0x000fe200078e0202 */
[----:B------:R-:W-:Y:S05]  /*0410*/  @!P2 LDS R4, [R2] ;  /* 0x000000000204a984 */ /* 0x000fea0000000800 */
[----:B------:R-:W0:Y:S02]  /*0420*/  @!P2 LDS R3, [R3] ;  /* 0x000000000303a984 */ /* 0x000e240000000800 */
[----:B0-----:R-:W-:-:S05]  /*0430*/  @!P2 IMAD.IADD R5, R3, 0x1, R4 ;  /* 0x000000010305a824 */ /* 0x001fca00078e0204 */
[----:B------:R1:W-:Y:S01]  /*0440*/  @!P2 STS [R2], R5 ;  /* 0x000000050200a388 */ /* 0x0003e20000000800 */
[----:B------:R-:W-:Y:S01]  /*0450*/  BAR.SYNC.DEFER_BLOCKING 0x0 ;  /* 0x0000000000007b1d */ /* 0x000fe20000010000 */
[----:B------:R-:W-:Y:S02]  /*0460*/  ISETP.GT.U32.AND P2, PT, R6, 0x83, PT ;  /* 0x000000830600780c */ /* 0x000fe40003f44070 */
[----:B------:R-:W-:-:S11]  /*0470*/  MOV R6, R7 ;  /* 0x0000000700067202 */ /* 0x000fd60000000f00 */
[----:B-1----:R-:W-:Y:S05]  /*0480*/  @P2 BRA `(.L_x_8) ;  /* 0xfffffffc00d42947 */ /* 0x002fea000383ffff */
.L_x_7:
[----:B------:R-:W-:Y:S04]  /*0490*/  BSSY.RECONVERGENT B0, `(.L_x_9) ;  /* 0x000001a000007945 */ /* 0x000fe80003800200 */
[----:B------:R-:W-:Y:S05]  /*04a0*/  @P0 BRA `(.L_x_10) ;  /* 0x0000000000600947 */ /* 0x000fea0003800000 */
[----:B------:R-:W-:Y:S04]  /*04b0*/  LDS R3, [R2+0x80] ;  /* 0x0000800002037984 */ /* 0x000fe80000000800 */
[----:B------:R-:W1:Y:S02]  /*04c0*/  LDS R4, [R2] ;  /* 0x0000000002047984 */ /* 0x000e640000000800 */
[----:B-1----:R-:W-:-:S05]  /*04d0*/  IMAD.IADD R3, R3, 0x1, R4 ;  /* 0x0000000103037824 */ /* 0x002fca00078e0204 */
[----:B------:R-:W-:Y:S04]  /*04e0*/  STS [R2], R3 ;  /* 0x0000000302007388 */ /* 0x000fe80000000800 */
[----:B------:R-:W-:Y:S04]  /*04f0*/  LDS R4, [R2+0x40] ;  /* 0x0000400002047984 */ /* 0x000fe80000000800 */
[----:B------:R-:W1:Y:S02]  /*0500*/  LDS R5, [R2] ;  /* 0x0000000002057984 */ /* 0x000e640000000800 */
[----:B-1----:R-:W-:-:S05]  /*0510*/  IADD3 R5, PT, PT, R4, R5, RZ ;  /* 0x0000000504057210 */ /* 0x002fca0007ffe0ff */
[----:B------:R-:W-:Y:S04]  /*0520*/  STS [R2], R5 ;  /* 0x0000000502007388 */ /* 0x000fe80000000800 */
[----:B------:R-:W-:Y:S04]  /*0530*/  LDS R4, [R2+0x20] ;  /* 0x0000200002047984 */ /* 0x000fe80000000800 */
[----:B0-----:R-:W0:Y:S02]  /*0540*/  LDS R7, [R2] ;  /* 0x0000000002077984 */ /* 0x001e240000000800 */
[----:B0-----:R-:W-:-:S05]  /*0550*/  IMAD.IADD R7, R4, 0x1, R7 ;  /* 0x0000000104077824 */ /* 0x001fca00078e0207 */
[----:B------:R-:W-:Y:S04]  /*0560*/  STS [R2], R7 ;  /* 0x0000000702007388 */ /* 0x000fe80000000800 */
[----:B------:R-:W-:Y:S04]  /*0570*/  LDS R4, [R2+0x10] ;  /* 0x0000100002047984 */ /* 0x000fe80000000800 */
[----:B------:R-:W0:Y:S02]  /*0580*/  LDS R9, [R2] ;  /* 0x0000000002097984 */ /* 0x000e240000000800 */
[----:B0-----:R-:W-:-:S05]  /*0590*/  IADD3 R9, PT, PT, R4, R9, RZ ;  /* 0x0000000904097210 */ /* 0x001fca0007ffe0ff */
[----:B------:R-:W-:Y:S04]  /*05a0*/  STS [R2], R9 ;  /* 0x0000000902007388 */ /* 0x000fe80000000800 */
[----:B------:R-:W-:Y:S04]  /*05b0*/  LDS R3, [R2+0x8] ;  /* 0x0000080002037984 */ /* 0x000fe80000000800 */
[----:B------:R-:W0:Y:S02]  /*05c0*/  LDS R4, [R2] ;  /* 0x0000000002047984 */ /* 0x000e240000000800 */
[----:B0-----:R-:W-:-:S05]  /*05d0*/  IMAD.IADD R3, R3, 0x1, R4 ;  /* 0x0000000103037824 */ /* 0x001fca00078e0204 */
[----:B------:R-:W-:Y:S04]  /*05e0*/  STS [R2], R3 ;  /* 0x0000000302007388 */ /* 0x000fe80000000800 */
[----:B------:R-:W-:Y:S04]  /*05f0*/  LDS R4, [R2+0x4] ;  /* 0x0000040002047984 */ /* 0x000fe80000000800 */
[----:B------:R-:W0:Y:S02]  /*0600*/  LDS R5, [R2] ;  /* 0x0000000002057984 */ /* 0x000e240000000800 */
[----:B0-----:R-:W-:-:S05]  /*0610*/  IADD3 R5, PT, PT, R4, R5, RZ ;  /* 0x0000000504057210 */ /* 0x001fca0007ffe0ff */
[----:B------:R1:W-:Y:S02]  /*0620*/  STS [R2], R5 ;  /* 0x0000000502007388 */ /* 0x0003e40000000800 */
.L_x_10:
[----:B------:R-:W-:Y:S05]  /*0630*/  BSYNC.RECONVERGENT B0 ;  /* 0x0000000000007941 */ /* 0x000fea0003800200 */
.L_x_9:
[----:B------:R-:W-:Y:S06]  /*0640*/  BAR.SYNC.DEFER_BLOCKING 0x0 ;  /* 0x0000000000007b1d */ /* 0x000fec0000010000 */
[----:B------:R-:W-:Y:S05]  /*0650*/  @P1 EXIT ;  /* 0x000000000000194d */ /* 0x000fea0003800000 */
[----:B------:R-:W2:Y:S01]  /*0660*/  S2UR UR5, SR_CgaCtaId ;  /* 0x00000000000579c3 */ /* 0x000ea20000008800 */
[----:B------:R-:W-:-:S07]  /*0670*/  UMOV UR4, 0x400 ;  /* 0x0000040000047882 */ /* 0x000fce0000000000 */
[----:B01----:R-:W0:Y:S01]  /*0680*/  LDC.64 R2, c[0x0][0x380] ;  /* 0x0000e000ff027b82 */ /* 0x003e220000000a00 */
[----:B--2---:R-:W-:Y:S01]  /*0690*/  ULEA UR4, UR5, UR4, 0x18 ;  /* 0x0000000405047291 */ /* 0x004fe2000f8ec0ff */
[----:B0-----:R-:W-:-:S08]  /*06a0*/  IMAD.WIDE.U32 R2, R0, 0x4, R2 ;  /* 0x0000000400027825 */ /* 0x001fd000078e0002 */
[----:B------:R-:W0:Y:S02]  /*06b0*/  LDS R5, [UR4] ;  /* 0x00000004ff057984 */ /* 0x000e240008000800 */
[----:B------:R-:W0:Y:S02]  /*06c0*/  LDCU.64 UR4, c[0x0][0x358] ;  /* 0x00006b00ff0477ac */ /* 0x000e240008000a00 */
[----:B0-----:R-:W-:Y:S01]  /*06d0*/  STG.E desc[UR4][R2.64], R5 ;  /* 0x0000000502007986 */ /* 0x001fe2000c101904 */
[----:B------:R-:W-:Y:S05]  /*06e0*/  EXIT ;  /* 0x000000000000794d */ /* 0x000fea0003800000 */
.L_x_11:
[----:B------:R-:W-:-:S00]  /*06f0*/  BRA `(.L_x_11) ;  /* 0xfffffffc00fc7947 */ /* 0x000fc0000383ffff */
[----:B------:R-:W-:-:S00]  /*0700*/  NOP ;  /* 0x0000000000007918 */ /* 0x000fc00000000000 */
[----:B------:R-:W-:-:S00]  /*0710*/  NOP ;  /* 0x0000000000007918 */ /* 0x000fc00000000000 */
[----:B------:R-:W-:-:S00]  /*0720*/  NOP ;  /* 0x0000000000007918 */ /* 0x000fc00000000000 */
[----:B------:R-:W-:-:S00]  /*0730*/  NOP ;  /* 0x0000000000007918 */ /* 0x000fc00000000000 */
[----:B------:R-:W-:-:S00]  /*0740*/  NOP ;  /* 0x0000000000007918 */ /* 0x000fc00000000000 */
[----:B------:R-:W-:-:S00]  /*0750*/  NOP ;  /* 0x0000000000007918 */ /* 0x000fc00000000000 */
[----:B------:R-:W-:-:S00]  /*0760*/  NOP ;  /* 0x0000000000007918 */ /* 0x000fc00000000000 */
[----:B------:R-:W-:-:S00]  /*0770*/  NOP ;  /* 0x0000000000007918 */ /* 0x000fc00000000000 */
.L_x_12:


//--------------------- .nv.shared._Z10countPrimePi --------------------------
	.section	.nv.shared._Z10countPrimePi,"aw",@nobits
	.sectionflags	@""
	.align	16
	.zero		1024


//--------------------- .nv.shared.reserved.0     --------------------------
	.section	.nv.shared.reserved.0,"aw",@nobits
	.weak		__nv_reservedSMEM_offset_0_alias
	.size		__nv_reservedSMEM_offset_0_alias, 0, 64
	.other		__nv_reservedSMEM_offset_0_alias,@"STO_CUDA_RESERVED_SHARED STV_DEFAULT"
__nv_reservedSMEM_offset_0_alias:
	.zero		0
	.zero		64


//--------------------- .nv.constant0._Z10countPrimePi --------------------------
	.section	.nv.constant0._Z10countPrimePi,"a",@progbits
	.sectionflags	@""
	.align	4
.nv.constant0._Z10countPrimePi:
	.zero		904


//--------------------- SYMBOLS --------------------------

	.type		.nv.reservedSmem.offset0,@object
	.size		.nv.reservedSmem.offset0,0x4
	.type		.nv.reservedSmem.cap,@object
	.size		.nv.reservedSmem.cap,0x4
